//
// Generated by NVIDIA NVVM Compiler
//
// Compiler Build ID: CL-36424714
// Cuda compilation tools, release 13.0, V13.0.88
// Based on NVVM 20.0.0
//

.version 9.0
.target sm_100
.address_size 64

	// .globl	_Z9matr_MultPiS_S_iiii

.visible .entry _Z9matr_MultPiS_S_iiii(
	.param .u64 .ptr .align 1 _Z9matr_MultPiS_S_iiii_param_0,
	.param .u64 .ptr .align 1 _Z9matr_MultPiS_S_iiii_param_1,
	.param .u64 .ptr .align 1 _Z9matr_MultPiS_S_iiii_param_2,
	.param .u32 _Z9matr_MultPiS_S_iiii_param_3,
	.param .u32 _Z9matr_MultPiS_S_iiii_param_4,
	.param .u32 _Z9matr_MultPiS_S_iiii_param_5,
	.param .u32 _Z9matr_MultPiS_S_iiii_param_6
)
{
	.reg .pred 	%p<13>;
	.reg .b32 	%r<109>;
	.reg .b64 	%rd<40>;

	ld.param.u64 	%rd5, [_Z9matr_MultPiS_S_iiii_param_0];
	ld.param.u64 	%rd6, [_Z9matr_MultPiS_S_iiii_param_1];
	ld.param.u32 	%r35, [_Z9matr_MultPiS_S_iiii_param_3];
	ld.param.u32 	%r36, [_Z9matr_MultPiS_S_iiii_param_4];
	ld.param.u32 	%r37, [_Z9matr_MultPiS_S_iiii_param_5];
	ld.param.u32 	%r38, [_Z9matr_MultPiS_S_iiii_param_6];
	cvta.to.global.u64 	%rd1, %rd6;
	cvta.to.global.u64 	%rd2, %rd5;
	mov.u32 	%r39, %ctaid.x;
	mov.u32 	%r40, %ntid.x;
	mov.u32 	%r41, %tid.x;
	mad.lo.s32 	%r97, %r39, %r40, %r41;
	mov.u32 	%r42, %ctaid.y;
	mov.u32 	%r43, %ntid.y;
	mov.u32 	%r44, %tid.y;
	mad.lo.s32 	%r2, %r42, %r43, %r44;
	setp.ge.s32 	%p1, %r97, %r38;
	@%p1 bra 	$L__BB0_5;
	setp.lt.s32 	%p2, %r38, 1;
	mul.lo.s32 	%r3, %r37, %r36;
	mul.lo.s32 	%r4, %r37, %r35;
	@%p2 bra 	$L__BB0_5;
	and.b32  	%r5, %r38, 7;
	and.b32  	%r6, %r38, 3;
	and.b32  	%r7, %r38, 2147483640;
	and.b32  	%r8, %r38, 1;
	neg.s32 	%r9, %r7;
	shl.b32 	%r10, %r38, 3;
	mul.wide.u32 	%rd33, %r38, 4;
$L__BB0_3:
	setp.lt.s32 	%p3, %r2, %r38;
	@%p3 bra 	$L__BB0_6;
$L__BB0_4:
	add.s32 	%r97, %r97, %r4;
	setp.lt.s32 	%p12, %r97, %r38;
	@%p12 bra 	$L__BB0_3;
$L__BB0_5:
	ret;
$L__BB0_6:
	mul.lo.s32 	%r13, %r97, %r38;
	mov.u32 	%r98, %r2;
$L__BB0_7:
	ld.param.u64 	%rd39, [_Z9matr_MultPiS_S_iiii_param_2];
	add.s32 	%r46, %r38, -1;
	setp.lt.u32 	%p4, %r46, 7;
	add.s32 	%r47, %r98, %r13;
	cvta.to.global.u64 	%rd7, %rd39;
	mul.wide.s32 	%rd8, %r47, 4;
	add.s64 	%rd3, %rd7, %rd8;
	ld.global.u32 	%r103, [%rd3];
	mov.b32 	%r106, 0;
	@%p4 bra 	$L__BB0_10;
	mov.u32 	%r99, %r13;
	mov.u32 	%r100, %r98;
	mov.u32 	%r101, %r9;
$L__BB0_9:
	.pragma "nounroll";
	mul.wide.s32 	%rd9, %r99, 4;
	add.s64 	%rd10, %rd2, %rd9;
	ld.global.u32 	%r48, [%rd10];
	mul.wide.s32 	%rd11, %r100, 4;
	add.s64 	%rd12, %rd1, %rd11;
	ld.global.u32 	%r49, [%rd12];
	mad.lo.s32 	%r50, %r49, %r48, %r103;
	st.global.u32 	[%rd3], %r50;
	ld.global.u32 	%r51, [%rd10+4];
	mul.wide.u32 	%rd13, %r38, 4;
	add.s64 	%rd14, %rd12, %rd13;
	ld.global.u32 	%r52, [%rd14];
	mad.lo.s32 	%r53, %r52, %r51, %r50;
	st.global.u32 	[%rd3], %r53;
	ld.global.u32 	%r54, [%rd10+8];
	add.s64 	%rd15, %rd14, %rd13;
	ld.global.u32 	%r55, [%rd15];
	mad.lo.s32 	%r56, %r55, %r54, %r53;
	st.global.u32 	[%rd3], %r56;
	ld.global.u32 	%r57, [%rd10+12];
	add.s64 	%rd16, %rd15, %rd13;
	ld.global.u32 	%r58, [%rd16];
	mad.lo.s32 	%r59, %r58, %r57, %r56;
	st.global.u32 	[%rd3], %r59;
	ld.global.u32 	%r60, [%rd10+16];
	add.s64 	%rd17, %rd16, %rd13;
	ld.global.u32 	%r61, [%rd17];
	mad.lo.s32 	%r62, %r61, %r60, %r59;
	st.global.u32 	[%rd3], %r62;
	ld.global.u32 	%r63, [%rd10+20];
	add.s64 	%rd18, %rd17, %rd13;
	ld.global.u32 	%r64, [%rd18];
	mad.lo.s32 	%r65, %r64, %r63, %r62;
	st.global.u32 	[%rd3], %r65;
	ld.global.u32 	%r66, [%rd10+24];
	add.s64 	%rd19, %rd18, %rd13;
	ld.global.u32 	%r67, [%rd19];
	mad.lo.s32 	%r68, %r67, %r66, %r65;
	st.global.u32 	[%rd3], %r68;
	ld.global.u32 	%r69, [%rd10+28];
	add.s64 	%rd20, %rd19, %rd13;
	ld.global.u32 	%r70, [%rd20];
	mad.lo.s32 	%r103, %r70, %r69, %r68;
	st.global.u32 	[%rd3], %r103;
	add.s32 	%r101, %r101, 8;
	add.s32 	%r100, %r100, %r10;
	add.s32 	%r99, %r99, 8;
	setp.ne.s32 	%p5, %r101, 0;
	mov.u32 	%r106, %r7;
	@%p5 bra 	$L__BB0_9;
$L__BB0_10:
	setp.eq.s32 	%p6, %r5, 0;
	@%p6 bra 	$L__BB0_18;
	add.s32 	%r71, %r5, -1;
	setp.lt.u32 	%p7, %r71, 3;
	@%p7 bra 	$L__BB0_13;
	add.s32 	%r72, %r106, %r13;
	mul.wide.s32 	%rd21, %r72, 4;
	add.s64 	%rd22, %rd2, %rd21;
	ld.global.u32 	%r73, [%rd22];
	mad.lo.s32 	%r74, %r106, %r38, %r98;
	mul.wide.s32 	%rd23, %r74, 4;
	add.s64 	%rd24, %rd1, %rd23;
	ld.global.u32 	%r75, [%rd24];
	mad.lo.s32 	%r76, %r75, %r73, %r103;
	st.global.u32 	[%rd3], %r76;
	ld.global.u32 	%r77, [%rd22+4];
	add.s64 	%rd26, %rd24, %rd33;
	ld.global.u32 	%r78, [%rd26];
	mad.lo.s32 	%r79, %r78, %r77, %r76;
	st.global.u32 	[%rd3], %r79;
	ld.global.u32 	%r80, [%rd22+8];
	add.s64 	%rd27, %rd26, %rd33;
	ld.global.u32 	%r81, [%rd27];
	mad.lo.s32 	%r82, %r81, %r80, %r79;
	st.global.u32 	[%rd3], %r82;
	ld.global.u32 	%r83, [%rd22+12];
	add.s64 	%rd28, %rd27, %rd33;
	ld.global.u32 	%r84, [%rd28];
	mad.lo.s32 	%r103, %r84, %r83, %r82;
	st.global.u32 	[%rd3], %r103;
	add.s32 	%r106, %r106, 4;
$L__BB0_13:
	setp.eq.s32 	%p8, %r6, 0;
	@%p8 bra 	$L__BB0_18;
	setp.eq.s32 	%p9, %r6, 1;
	@%p9 bra 	$L__BB0_16;
	add.s32 	%r85, %r106, %r13;
	mul.wide.s32 	%rd29, %r85, 4;
	add.s64 	%rd30, %rd2, %rd29;
	ld.global.u32 	%r86, [%rd30];
	mad.lo.s32 	%r87, %r106, %r38, %r98;
	mul.wide.s32 	%rd31, %r87, 4;
	add.s64 	%rd32, %rd1, %rd31;
	ld.global.u32 	%r88, [%rd32];
	mad.lo.s32 	%r89, %r88, %r86, %r103;
	st.global.u32 	[%rd3], %r89;
	ld.global.u32 	%r90, [%rd30+4];
	add.s64 	%rd34, %rd32, %rd33;
	ld.global.u32 	%r91, [%rd34];
	mad.lo.s32 	%r103, %r91, %r90, %r89;
	st.global.u32 	[%rd3], %r103;
	add.s32 	%r106, %r106, 2;
$L__BB0_16:
	setp.eq.s32 	%p10, %r8, 0;
	@%p10 bra 	$L__BB0_18;
	add.s32 	%r92, %r106, %r13;
	mul.wide.s32 	%rd35, %r92, 4;
	add.s64 	%rd36, %rd2, %rd35;
	ld.global.u32 	%r93, [%rd36];
	mad.lo.s32 	%r94, %r106, %r38, %r98;
	mul.wide.s32 	%rd37, %r94, 4;
	add.s64 	%rd38, %rd1, %rd37;
	ld.global.u32 	%r95, [%rd38];
	mad.lo.s32 	%r96, %r95, %r93, %r103;
	st.global.u32 	[%rd3], %r96;
$L__BB0_18:
	add.s32 	%r98, %r98, %r3;
	setp.lt.s32 	%p11, %r98, %r38;
	@%p11 bra 	$L__BB0_7;
	bra.uni 	$L__BB0_4;

}


// ===== COMPILED SASS (sm_100) =====

	.target	sm_100

	.elftype	@"ET_EXEC"


//--------------------- .note.nv.tkinfo           --------------------------
	.section	.note.nv.tkinfo,"",@"SHT_NOTE"
	.sectionflags	@"SHF_NOTE_NV_TKINFO"
	.tkinfo
        /*0018*/ 	.word	0x00000002
        /*0030*/ 	.string	""
        /*0030*/ 	.string	"ptxas"
        /*0030*/ 	.string	"Cuda compilation tools, release 13.0, V13.0.88"
        /*0030*/ 	.string	"Build cuda_13.0.r13.0/compiler.36424714_0"
        /*0030*/ 	.string	"-arch sm_100 -m 64 "



//--------------------- .note.nv.cuinfo           --------------------------
	.section	.note.nv.cuinfo,"",@"SHT_NOTE"
	.sectionflags	@"SHF_NOTE_NV_CUINFO"
        /*0018*/ 	.short	0x0002
        /*001a*/ 	.short	0x0064
        /*001c*/ 	.short	0x0082
	.zero		2


//--------------------- .nv.info                  --------------------------
	.section	.nv.info,"",@"SHT_CUDA_INFO"
	.align	4


	//----- nvinfo : EIATTR_REGCOUNT
	.align		4
        /*0000*/ 	.byte	0x04, 0x2f
        /*0002*/ 	.short	(.L_1 - .L_0)
	.align		4
.L_0:
        /*0004*/ 	.word	index@(_Z9matr_MultPiS_S_iiii)
        /*0008*/ 	.word	0x00000020


	//----- nvinfo : EIATTR_FRAME_SIZE
	.align		4
.L_1:
        /*000c*/ 	.byte	0x04, 0x11
        /*000e*/ 	.short	(.L_3 - .L_2)
	.align		4
.L_2:
        /*0010*/ 	.word	index@(_Z9matr_MultPiS_S_iiii)
        /*0014*/ 	.word	0x00000000


	//----- nvinfo : EIATTR_MIN_STACK_SIZE
	.align		4
.L_3:
        /*0018*/ 	.byte	0x04, 0x12
        /*001a*/ 	.short	(.L_5 - .L_4)
	.align		4
.L_4:
        /*001c*/ 	.word	index@(_Z9matr_MultPiS_S_iiii)
        /*0020*/ 	.word	0x00000000
.L_5:


//--------------------- .nv.compat                --------------------------
	.section	.nv.compat,"",@"SHT_CUDA_COMPAT_INFO"
	.align	4
        /*0000*/ 	.byte	0x02, 0x09, 0x00, 0x00, 0x02, 0x02, 0x01, 0x00, 0x02, 0x05, 0x05, 0x00, 0x03, 0x07, 0x01, 0x01
        /*0010*/ 	.byte	0x02, 0x03, 0x00, 0x00, 0x02, 0x06, 0x01, 0x00, 0x04, 0x0b, 0x08, 0x00, 0x09, 0x00, 0x00, 0x00
        /*0020*/ 	.byte	0x00, 0x00, 0x00, 0x00


//--------------------- .nv.info._Z9matr_MultPiS_S_iiii --------------------------
	.section	.nv.info._Z9matr_MultPiS_S_iiii,"",@"SHT_CUDA_INFO"
	.sectionflags	@""
	.align	4


	//----- nvinfo : EIATTR_CUDA_API_VERSION
	.align		4
        /*0000*/ 	.byte	0x04, 0x37
        /*0002*/ 	.short	(.L_7 - .L_6)
.L_6:
        /*0004*/ 	.word	0x00000082


	//----- nvinfo : EIATTR_KPARAM_INFO
	.align		4
.L_7:
        /*0008*/ 	.byte	0x04, 0x17
        /*000a*/ 	.short	(.L_9 - .L_8)
.L_8:
        /*000c*/ 	.word	0x00000000
        /*0010*/ 	.short	0x0006
        /*0012*/ 	.short	0x0024
        /*0014*/ 	.byte	0x00, 0xf0, 0x11, 0x00


	//----- nvinfo : EIATTR_KPARAM_INFO
	.align		4
.L_9:
        /*0018*/ 	.byte	0x04, 0x17
        /*001a*/ 	.short	(.L_11 - .L_10)
.L_10:
        /*001c*/ 	.word	0x00000000
        /*0020*/ 	.short	0x0005
        /*0022*/ 	.short	0x0020
        /*0024*/ 	.byte	0x00, 0xf0, 0x11, 0x00


	//----- nvinfo : EIATTR_KPARAM_INFO
	.align		4
.L_11:
        /*0028*/ 	.byte	0x04, 0x17
        /*002a*/ 	.short	(.L_13 - .L_12)
.L_12:
        /*002c*/ 	.word	0x00000000
        /*0030*/ 	.short	0x0004
        /*0032*/ 	.short	0x001c
        /*0034*/ 	.byte	0x00, 0xf0, 0x11, 0x00


	//----- nvinfo : EIATTR_KPARAM_INFO
	.align		4
.L_13:
        /*0038*/ 	.byte	0x04, 0x17
        /*003a*/ 	.short	(.L_15 - .L_14)
.L_14:
        /*003c*/ 	.word	0x00000000
        /*0040*/ 	.short	0x0003
        /*0042*/ 	.short	0x0018
        /*0044*/ 	.byte	0x00, 0xf0, 0x11, 0x00


	//----- nvinfo : EIATTR_KPARAM_INFO
	.align		4
.L_15:
        /*0048*/ 	.byte	0x04, 0x17
        /*004a*/ 	.short	(.L_17 - .L_16)
.L_16:
        /*004c*/ 	.word	0x00000000
        /*0050*/ 	.short	0x0002
        /*0052*/ 	.short	0x0010
        /*0054*/ 	.byte	0x00, 0xf5, 0x21, 0x00


	//----- nvinfo : EIATTR_KPARAM_INFO
	.align		4
.L_17:
        /*0058*/ 	.byte	0x04, 0x17
        /*005a*/ 	.short	(.L_19 - .L_18)
.L_18:
        /*005c*/ 	.word	0x00000000
        /*0060*/ 	.short	0x0001
        /*0062*/ 	.short	0x0008
        /*0064*/ 	.byte	0x00, 0xf5, 0x21, 0x00


	//----- nvinfo : EIATTR_KPARAM_INFO
	.align		4
.L_19:
        /*0068*/ 	.byte	0x04, 0x17
        /*006a*/ 	.short	(.L_21 - .L_20)
.L_20:
        /*006c*/ 	.word	0x00000000
        /*0070*/ 	.short	0x0000
        /*0072*/ 	.short	0x0000
        /*0074*/ 	.byte	0x00, 0xf5, 0x21, 0x00


	//----- nvinfo : EIATTR_SPARSE_MMA_MASK
	.align		4
.L_21:
        /*0078*/ 	.byte	0x03, 0x50
        /*007a*/ 	.short	0x0000


	//----- nvinfo : EIATTR_MAXREG_COUNT
	.align		4
        /*007c*/ 	.byte	0x03, 0x1b
        /*007e*/ 	.short	0x00ff


	//----- nvinfo : EIATTR_MERCURY_ISA_VERSION
	.align		4
        /*0080*/ 	.byte	0x03, 0x5f
        /*0082*/ 	.short	0x0101


	//----- nvinfo : EIATTR_VRC_CTA_INIT_COUNT
	.align		4
        /*0084*/ 	.byte	0x02, 0x4a
	.zero		1
	.zero		1


	//----- nvinfo : EIATTR_EXIT_INSTR_OFFSETS
	.align		4
        /*0088*/ 	.byte	0x04, 0x1c
        /*008a*/ 	.short	(.L_23 - .L_22)


	//   ....[0]....
.L_22:
        /*008c*/ 	.word	0x000000b0


	//   ....[1]....
        /*0090*/ 	.word	0x000000d0


	//   ....[2]....
        /*0094*/ 	.word	0x00000a00


	//----- nvinfo : EIATTR_CRS_STACK_SIZE
	.align		4
.L_23:
        /*0098*/ 	.byte	0x04, 0x1e
        /*009a*/ 	.short	(.L_25 - .L_24)
.L_24:
        /*009c*/ 	.word	0x00000000


	//----- nvinfo : EIATTR_CBANK_PARAM_SIZE
	.align		4
.L_25:
        /*00a0*/ 	.byte	0x03, 0x19
        /*00a2*/ 	.short	0x0028


	//----- nvinfo : EIATTR_PARAM_CBANK
	.align		4
        /*00a4*/ 	.byte	0x04, 0x0a
        /*00a6*/ 	.short	(.L_27 - .L_26)
	.align		4
.L_26:
        /*00a8*/ 	.word	index@(.nv.constant0._Z9matr_MultPiS_S_iiii)
        /*00ac*/ 	.short	0x0380
        /*00ae*/ 	.short	0x0028


	//----- nvinfo : EIATTR_SW_WAR
	.align		4
.L_27:
        /*00b0*/ 	.byte	0x04, 0x36
        /*00b2*/ 	.short	(.L_29 - .L_28)
.L_28:
        /*00b4*/ 	.word	0x00000008
.L_29:


//--------------------- .nv.callgraph             --------------------------
	.section	.nv.callgraph,"",@"SHT_CUDA_CALLGRAPH"
	.align	4
	.sectionentsize	8
	.align		4
        /*0000*/ 	.word	0x00000000
	.align		4
        /*0004*/ 	.word	0xffffffff
	.align		4
        /*0008*/ 	.word	0x00000000
	.align		4
        /*000c*/ 	.word	0xfffffffe
	.align		4
        /*0010*/ 	.word	0x00000000
	.align		4
        /*0014*/ 	.word	0xfffffffd
	.align		4
        /*0018*/ 	.word	0x00000000
	.align		4
        /*001c*/ 	.word	0xfffffffc


//--------------------- .text._Z9matr_MultPiS_S_iiii --------------------------
	.section	.text._Z9matr_MultPiS_S_iiii,"ax",@progbits
	.align	128
        .global         _Z9matr_MultPiS_S_iiii
        .type           _Z9matr_MultPiS_S_iiii,@function
        .size           _Z9matr_MultPiS_S_iiii,(.L_x_9 - _Z9matr_MultPiS_S_iiii)
        .other          _Z9matr_MultPiS_S_iiii,@"STO_CUDA_ENTRY STV_DEFAULT"
_Z9matr_MultPiS_S_iiii:
.text._Z9matr_MultPiS_S_iiii:
[----:B------:R-:W-:Y:S01]  /*0000*/  LDC R1, c[0x0][0x37c] ;  /* 0x0000df00ff017b82 */ /* 0x000fe20000000800 */
[----:B------:R-:W0:Y:S07]  /*0010*/  S2R R0, SR_TID.X ;  /* 0x0000000000007919 */ /* 0x000e2e0000002100 */
[----:B------:R-:W0:Y:S01]  /*0020*/  S2UR UR4, SR_CTAID.X ;  /* 0x00000000000479c3 */ /* 0x000e220000002500 */
[----:B------:R-:W1:Y:S07]  /*0030*/  S2R R5, SR_TID.Y ;  /* 0x0000000000057919 */ /* 0x000e6e0000002200 */
[----:B------:R-:W0:Y:S08]  /*0040*/  LDC R3, c[0x0][0x360] ;  /* 0x0000d800ff037b82 */ /* 0x000e300000000800 */
[----:B------:R-:W2:Y:S08]  /*0050*/  LDC R6, c[0x0][0x3a4] ;  /* 0x0000e900ff067b82 */ /* 0x000eb00000000800 */
[----:B------:R-:W1:Y:S08]  /*0060*/  S2UR UR5, SR_CTAID.Y ;  /* 0x00000000000579c3 */ /* 0x000e700000002600 */
[----:B------:R-:W1:Y:S01]  /*0070*/  LDC R2, c[0x0][0x364] ;  /* 0x0000d900ff027b82 */ /* 0x000e620000000800 */
[----:B0-----:R-:W-:-:S05]  /*0080*/  IMAD R3, R3, UR4, R0 ;  /* 0x0000000403037c24 */ /* 0x001fca000f8e0200 */
[----:B--2---:R-:W-:Y:S01]  /*0090*/  ISETP.GE.AND P0, PT, R3, R6, PT ;  /* 0x000000060300720c */ /* 0x004fe20003f06270 */
[----:B-1----:R-:W-:-:S12]  /*00a0*/  IMAD R0, R2, UR5, R5 ;  /* 0x0000000502007c24 */ /* 0x002fd8000f8e0205 */
[----:B------:R-:W-:Y:S05]  /*00b0*/  @P0 EXIT ;  /* 0x000000000000094d */ /* 0x000fea0003800000 */
[----:B------:R-:W-:-:S13]  /*00c0*/  ISETP.GE.AND P0, PT, R6, 0x1, PT ;  /* 0x000000010600780c */ /* 0x000fda0003f06270 */
[----:B------:R-:W-:Y:S05]  /*00d0*/  @!P0 EXIT ;  /* 0x000000000000894d */ /* 0x000fea0003800000 */
[C---:B------:R-:W-:Y:S01]  /*00e0*/  LOP3.LUT R2, R6.reuse, 0x7ffffff8, RZ, 0xc0, !PT ;  /* 0x7ffffff806027812 */ /* 0x040fe200078ec0ff */
[----:B------:R-:W0:Y:S01]  /*00f0*/  LDCU.64 UR4, c[0x0][0x358] ;  /* 0x00006b00ff0477ac */ /* 0x000e220008000a00 */
[C---:B------:R-:W-:Y:S02]  /*0100*/  LOP3.LUT R4, R6.reuse, 0x7, RZ, 0xc0, !PT ;  /* 0x0000000706047812 */ /* 0x040fe400078ec0ff */
[----:B------:R-:W-:Y:S02]  /*0110*/  LOP3.LUT R5, R6, 0x3, RZ, 0xc0, !PT ;  /* 0x0000000306057812 */ /* 0x000fe400078ec0ff */
[----:B------:R-:W-:-:S07]  /*0120*/  IADD3 R6, PT, PT, -R2, RZ, RZ ;  /* 0x000000ff02067210 */ /* 0x000fce0007ffe1ff */
.L_x_7:
[----:B-1----:R-:W1:Y:S01]  /*0130*/  LDCU UR6, c[0x0][0x3a4] ;  /* 0x00007480ff0677ac */ /* 0x002e620008000800 */
[----:B------:R-:W-:Y:S01]  /*0140*/  BSSY.RECONVERGENT B0, `(.L_x_0) ;  /* 0x0000086000007945 */ /* 0x000fe20003800200 */
[----:B-1----:R-:W-:-:S04]  /*0150*/  MOV R8, UR6 ;  /* 0x0000000600087c02 */ /* 0x002fc80008000f00 */
[----:B------:R-:W-:-:S13]  /*0160*/  ISETP.GE.AND P0, PT, R0, R8, PT ;  /* 0x000000080000720c */ /* 0x000fda0003f06270 */
[----:B--2--5:R-:W-:Y:S05]  /*0170*/  @P0 BRA `(.L_x_1) ;  /* 0x0000000800080947 */ /* 0x024fea0003800000 */
[----:B------:R-:W-:Y:S01]  /*0180*/  IMAD R7, R3, R8, RZ ;  /* 0x0000000803077224 */ /* 0x000fe200078e02ff */
[----:B------:R-:W-:-:S07]  /*0190*/  MOV R9, R0 ;  /* 0x0000000000097202 */ /* 0x000fce0000000f00 */
.L_x_6:
[----:B012---:R-:W1:Y:S01]  /*01a0*/  LDC.64 R12, c[0x0][0x390] ;  /* 0x0000e400ff0c7b82 */ /* 0x007e620000000a00 */
[----:B------:R-:W-:Y:S01]  /*01b0*/  IADD3 R11, PT, PT, R7, R9, RZ ;  /* 0x00000009070b7210 */ /* 0x000fe20007ffe0ff */
[----:B------:R-:W2:Y:S04]  /*01c0*/  LDCU UR6, c[0x0][0x3a4] ;  /* 0x00007480ff0677ac */ /* 0x000ea80008000800 */
[----:B-1----:R-:W-:-:S05]  /*01d0*/  IMAD.WIDE R12, R11, 0x4, R12 ;  /* 0x000000040b0c7825 */ /* 0x002fca00078e020c */
[----:B0----5:R0:W5:Y:S01]  /*01e0*/  LDG.E R19, desc[UR4][R12.64] ;  /* 0x000000040c137981 */ /* 0x021162000c1e1900 */
[----:B--2---:R-:W-:Y:S01]  /*01f0*/  MOV R8, UR6 ;  /* 0x0000000600087c02 */ /* 0x004fe20008000f00 */
[----:B------:R-:W-:-:S03]  /*0200*/  HFMA2 R16, -RZ, RZ, 0, 0 ;  /* 0x00000000ff107431 */ /* 0x000fc600000001ff */
[----:B------:R-:W-:-:S04]  /*0210*/  IADD3 R10, PT, PT, R8, -0x1, RZ ;  /* 0xffffffff080a7810 */ /* 0x000fc80007ffe0ff */
[----:B------:R-:W-:-:S13]  /*0220*/  ISETP.GE.U32.AND P0, PT, R10, 0x7, PT ;  /* 0x000000070a00780c */ /* 0x000fda0003f06070 */
[----:B0-----:R-:W-:Y:S05]  /*0230*/  @!P0 BRA `(.L_x_2) ;  /* 0x0000000000d08947 */ /* 0x001fea0003800000 */
[----:B------:R-:W-:Y:S02]  /*0240*/  MOV R23, R7 ;  /* 0x0000000700177202 */ /* 0x000fe40000000f00 */
[----:B------:R-:W-:Y:S02]  /*0250*/  MOV R11, R9 ;  /* 0x00000009000b7202 */ /* 0x000fe40000000f00 */
[----:B------:R-:W-:-:S07]  /*0260*/  MOV R10, R6 ;  /* 0x00000006000a7202 */ /* 0x000fce0000000f00 */
.L_x_3:
[----:B------:R-:W0:Y:S08]  /*0270*/  LDC.64 R16, c[0x0][0x380] ;  /* 0x0000e000ff107b82 */ /* 0x000e300000000a00 */
[----:B-1----:R-:W1:Y:S01]  /*0280*/  LDC.64 R14, c[0x0][0x388] ;  /* 0x0000e200ff0e7b82 */ /* 0x002e620000000a00 */
[----:B0-----:R-:W-:-:S04]  /*0290*/  IMAD.WIDE R16, R23, 0x4, R16 ;  /* 0x0000000417107825 */ /* 0x001fc800078e0210 */
[----:B-1----:R-:W-:Y:S02]  /*02a0*/  IMAD.WIDE R20, R11, 0x4, R14 ;  /* 0x000000040b147825 */ /* 0x002fe400078e020e */
[----:B------:R-:W2:Y:S04]  /*02b0*/  LDG.E R14, desc[UR4][R16.64] ;  /* 0x00000004100e7981 */ /* 0x000ea8000c1e1900 */
[----:B------:R-:W2:Y:S02]  /*02c0*/  LDG.E R15, desc[UR4][R20.64] ;  /* 0x00000004140f7981 */ /* 0x000ea4000c1e1900 */
[----:B--2--5:R-:W-:Y:S02]  /*02d0*/  IMAD R25, R14, R15, R19 ;  /* 0x0000000f0e197224 */ /* 0x024fe400078e0213 */
[----:B------:R-:W-:-:S03]  /*02e0*/  IMAD.WIDE.U32 R14, R8, 0x4, R20 ;  /* 0x00000004080e7825 */ /* 0x000fc600078e0014 */
[----:B------:R0:W-:Y:S04]  /*02f0*/  STG.E desc[UR4][R12.64], R25 ;  /* 0x000000190c007986 */ /* 0x0001e8000c101904 */
[----:B------:R-:W2:Y:S04]  /*0300*/  LDG.E R18, desc[UR4][R16.64+0x4] ;  /* 0x0000040410127981 */ /* 0x000ea8000c1e1900 */
[----:B------:R-:W2:Y:S02]  /*0310*/  LDG.E R19, desc[UR4][R14.64] ;  /* 0x000000040e137981 */ /* 0x000ea4000c1e1900 */
[----:B--2---:R-:W-:-:S02]  /*0320*/  IMAD R27, R18, R19, R25 ;  /* 0x00000013121b7224 */ /* 0x004fc400078e0219 */
[----:B------:R-:W-:-:S03]  /*0330*/  IMAD.WIDE.U32 R18, R8, 0x4, R14 ;  /* 0x0000000408127825 */ /* 0x000fc600078e000e */
[----:B------:R1:W-:Y:S04]  /*0340*/  STG.E desc[UR4][R12.64], R27 ;  /* 0x0000001b0c007986 */ /* 0x0003e8000c101904 */
[----:B------:R-:W2:Y:S04]  /*0350*/  LDG.E R22, desc[UR4][R16.64+0x8] ;  /* 0x0000080410167981 */ /* 0x000ea8000c1e1900 */
[----:B------:R-:W2:Y:S01]  /*0360*/  LDG.E R24, desc[UR4][R18.64] ;  /* 0x0000000412187981 */ /* 0x000ea2000c1e1900 */
[----:B------:R-:W-:-:S04]  /*0370*/  IMAD.WIDE.U32 R20, R8, 0x4, R18 ;  /* 0x0000000408147825 */ /* 0x000fc800078e0012 */
[----:B--2---:R-:W-:-:S05]  /*0380*/  IMAD R29, R22, R24, R27 ;  /* 0x00000018161d7224 */ /* 0x004fca00078e021b */
[----:B------:R2:W-:Y:S04]  /*0390*/  STG.E desc[UR4][R12.64], R29 ;  /* 0x0000001d0c007986 */ /* 0x0005e8000c101904 */
[----:B------:R-:W0:Y:S04]  /*03a0*/  LDG.E R22, desc[UR4][R16.64+0xc] ;  /* 0x00000c0410167981 */ /* 0x000e28000c1e1900 */
[----:B------:R-:W0:Y:S01]  /*03b0*/  LDG.E R24, desc[UR4][R20.64] ;  /* 0x0000000414187981 */ /* 0x000e22000c1e1900 */
[----:B------:R-:W-:-:S04]  /*03c0*/  IMAD.WIDE.U32 R14, R8, 0x4, R20 ;  /* 0x00000004080e7825 */ /* 0x000fc800078e0014 */
[----:B0-----:R-:W-:-:S05]  /*03d0*/  IMAD R25, R22, R24, R29 ;  /* 0x0000001816197224 */ /* 0x001fca00078e021d */
[----:B------:R0:W-:Y:S04]  /*03e0*/  STG.E desc[UR4][R12.64], R25 ;  /* 0x000000190c007986 */ /* 0x0001e8000c101904 */
[----:B------:R-:W1:Y:S04]  /*03f0*/  LDG.E R22, desc[UR4][R16.64+0x10] ;  /* 0x0000100410167981 */ /* 0x000e68000c1e1900 */
[----:B------:R-:W1:Y:S01]  /*0400*/  LDG.E R24, desc[UR4][R14.64] ;  /* 0x000000040e187981 */ /* 0x000e62000c1e1900 */
[----:B------:R-:W-:-:S04]  /*0410*/  IMAD.WIDE.U32 R18, R8, 0x4, R14 ;  /* 0x0000000408127825 */ /* 0x000fc800078e000e */
[----:B-1----:R-:W-:-:S05]  /*0420*/  IMAD R27, R22, R24, R25 ;  /* 0x00000018161b7224 */ /* 0x002fca00078e0219 */
        /* <DEDUP_REMOVED lines=11> */
[----:B------:R-:W2:Y:S04]  /*04e0*/  LDG.E R22, desc[UR4][R16.64+0x1c] ;  /* 0x00001c0410167981 */ /* 0x000ea8000c1e1900 */
[----:B------:R-:W2:Y:S01]  /*04f0*/  LDG.E R14, desc[UR4][R14.64] ;  /* 0x000000040e0e7981 */ /* 0x000ea2000c1e1900 */
[----:B------:R-:W-:Y:S02]  /*0500*/  IADD3 R10, PT, PT, R10, 0x8, RZ ;  /* 0x000000080a0a7810 */ /* 0x000fe40007ffe0ff */
[----:B------:R-:W-:-:S02]  /*0510*/  IADD3 R23, PT, PT, R23, 0x8, RZ ;  /* 0x0000000817177810 */ /* 0x000fc40007ffe0ff */
[----:B------:R-:W-:Y:S02]  /*0520*/  ISETP.NE.AND P0, PT, R10, RZ, PT ;  /* 0x000000ff0a00720c */ /* 0x000fe40003f05270 */
[----:B------:R-:W-:Y:S01]  /*0530*/  LEA R11, R8, R11, 0x3 ;  /* 0x0000000b080b7211 */ /* 0x000fe200078e18ff */
[----:B--2---:R-:W-:-:S05]  /*0540*/  IMAD R19, R22, R14, R25 ;  /* 0x0000000e16137224 */ /* 0x004fca00078e0219 */
[----:B------:R1:W-:Y:S05]  /*0550*/  STG.E desc[UR4][R12.64], R19 ;  /* 0x000000130c007986 */ /* 0x0003ea000c101904 */
[----:B------:R-:W-:Y:S05]  /*0560*/  @P0 BRA `(.L_x_3) ;  /* 0xfffffffc00400947 */ /* 0x000fea000383ffff */
[----:B------:R-:W-:-:S07]  /*0570*/  MOV R16, R2 ;  /* 0x0000000200107202 */ /* 0x000fce0000000f00 */
.L_x_2:
[----:B------:R-:W-:-:S13]  /*0580*/  ISETP.NE.AND P0, PT, R4, RZ, PT ;  /* 0x000000ff0400720c */ /* 0x000fda0003f05270 */
[----:B------:R-:W-:Y:S05]  /*0590*/  @!P0 BRA `(.L_x_4) ;  /* 0x0000000000ec8947 */ /* 0x000fea0003800000 */
[----:B------:R-:W-:Y:S02]  /*05a0*/  IADD3 R10, PT, PT, R4, -0x1, RZ ;  /* 0xffffffff040a7810 */ /* 0x000fe40007ffe0ff */
[----:B------:R-:W-:Y:S02]  /*05b0*/  ISETP.NE.AND P1, PT, R5, RZ, PT ;  /* 0x000000ff0500720c */ /* 0x000fe40003f25270 */
[----:B------:R-:W-:-:S13]  /*05c0*/  ISETP.GE.U32.AND P0, PT, R10, 0x3, PT ;  /* 0x000000030a00780c */ /* 0x000fda0003f06070 */
[----:B------:R-:W-:Y:S05]  /*05d0*/  @!P0 BRA `(.L_x_5) ;  /* 0x0000000000688947 */ /* 0x000fea0003800000 */
[----:B------:R-:W0:Y:S01]  /*05e0*/  LDC.64 R14, c[0x0][0x380] ;  /* 0x0000e000ff0e7b82 */ /* 0x000e220000000a00 */
[----:B------:R-:W-:Y:S01]  /*05f0*/  IADD3 R17, PT, PT, R7, R16, RZ ;  /* 0x0000001007117210 */ /* 0x000fe20007ffe0ff */
[----:B------:R-:W-:-:S06]  /*0600*/  IMAD R21, R16, R8, R9 ;  /* 0x0000000810157224 */ /* 0x000fcc00078e0209 */
[----:B------:R-:W2:Y:S01]  /*0610*/  LDC.64 R10, c[0x0][0x388] ;  /* 0x0000e200ff0a7b82 */ /* 0x000ea20000000a00 */
[----:B0-----:R-:W-:-:S05]  /*0620*/  IMAD.WIDE R14, R17, 0x4, R14 ;  /* 0x00000004110e7825 */ /* 0x001fca00078e020e */
[----:B------:R-:W3:Y:S01]  /*0630*/  LDG.E R18, desc[UR4][R14.64] ;  /* 0x000000040e127981 */ /* 0x000ee2000c1e1900 */
[----:B--2---:R-:W-:-:S05]  /*0640*/  IMAD.WIDE R10, R21, 0x4, R10 ;  /* 0x00000004150a7825 */ /* 0x004fca00078e020a */
[----:B------:R-:W3:Y:S02]  /*0650*/  LDG.E R17, desc[UR4][R10.64] ;  /* 0x000000040a117981 */ /* 0x000ee4000c1e1900 */
[----:B---3-5:R-:W-:Y:S02]  /*0660*/  IMAD R17, R18, R17, R19 ;  /* 0x0000001112117224 */ /* 0x028fe400078e0213 */
[----:B-1----:R-:W-:-:S03]  /*0670*/  IMAD.WIDE.U32 R18, R8, 0x4, R10 ;  /* 0x0000000408127825 */ /* 0x002fc600078e000a */
        /* <DEDUP_REMOVED lines=11> */
[----:B------:R-:W2:Y:S04]  /*0730*/  LDG.E R22, desc[UR4][R14.64+0xc] ;  /* 0x00000c040e167981 */ /* 0x000ea8000c1e1900 */
[----:B------:R-:W2:Y:S01]  /*0740*/  LDG.E R10, desc[UR4][R10.64] ;  /* 0x000000040a0a7981 */ /* 0x000ea2000c1e1900 */
[----:B------:R-:W-:Y:S01]  /*0750*/  IADD3 R16, PT, PT, R16, 0x4, RZ ;  /* 0x0000000410107810 */ /* 0x000fe20007ffe0ff */
[----:B--2---:R-:W-:-:S05]  /*0760*/  IMAD R19, R22, R10, R25 ;  /* 0x0000000a16137224 */ /* 0x004fca00078e0219 */
[----:B------:R0:W-:Y:S02]  /*0770*/  STG.E desc[UR4][R12.64], R19 ;  /* 0x000000130c007986 */ /* 0x0001e4000c101904 */
.L_x_5:
[----:B------:R-:W-:Y:S05]  /*0780*/  @!P1 BRA `(.L_x_4) ;  /* 0x0000000000709947 */ /* 0x000fea0003800000 */
[----:B------:R-:W2:Y:S01]  /*0790*/  LDC.64 R10, c[0x0][0x380] ;  /* 0x0000e000ff0a7b82 */ /* 0x000ea20000000a00 */
[----:B------:R-:W-:-:S07]  /*07a0*/  ISETP.NE.AND P0, PT, R5, 0x1, PT ;  /* 0x000000010500780c */ /* 0x000fce0003f05270 */
[----:B------:R-:W3:Y:S06]  /*07b0*/  LDC.64 R14, c[0x0][0x388] ;  /* 0x0000e200ff0e7b82 */ /* 0x000eec0000000a00 */
[----:B0-----:R-:W-:Y:S01]  /*07c0*/  @P0 IADD3 R17, PT, PT, R7, R16, RZ ;  /* 0x0000001007110210 */ /* 0x001fe20007ffe0ff */
[----:B------:R-:W-:Y:S01]  /*07d0*/  @P0 IMAD R21, R16, R8, R9 ;  /* 0x0000000810150224 */ /* 0x000fe200078e0209 */
[----:B-1----:R-:W0:Y:S03]  /*07e0*/  LDC.64 R24, c[0x0][0x380] ;  /* 0x0000e000ff187b82 */ /* 0x002e260000000a00 */
[----:B--2---:R-:W-:-:S04]  /*07f0*/  @P0 IMAD.WIDE R10, R17, 0x4, R10 ;  /* 0x00000004110a0825 */ /* 0x004fc800078e020a */
[----:B---3--:R-:W-:Y:S02]  /*0800*/  @P0 IMAD.WIDE R20, R21, 0x4, R14 ;  /* 0x0000000415140825 */ /* 0x008fe400078e020e */
[----:B------:R-:W2:Y:S04]  /*0810*/  @P0 LDG.E R14, desc[UR4][R10.64] ;  /* 0x000000040a0e0981 */ /* 0x000ea8000c1e1900 */
[----:B------:R-:W2:Y:S01]  /*0820*/  @P0 LDG.E R15, desc[UR4][R20.64] ;  /* 0x00000004140f0981 */ /* 0x000ea2000c1e1900 */
[C---:B------:R-:W-:Y:S01]  /*0830*/  @P0 IMAD.WIDE.U32 R22, R8.reuse, 0x4, R20 ;  /* 0x0000000408160825 */ /* 0x040fe200078e0014 */
[----:B------:R-:W-:-:S03]  /*0840*/  LOP3.LUT P1, RZ, R8, 0x1, RZ, 0xc0, !PT ;  /* 0x0000000108ff7812 */ /* 0x000fc6000782c0ff */
[----:B--2--5:R-:W-:Y:S02]  /*0850*/  @P0 IMAD R17, R14, R15, R19 ;  /* 0x0000000f0e110224 */ /* 0x024fe400078e0213 */
[----:B------:R-:W1:Y:S03]  /*0860*/  LDC.64 R14, c[0x0][0x388] ;  /* 0x0000e200ff0e7b82 */ /* 0x000e660000000a00 */
[----:B------:R2:W-:Y:S04]  /*0870*/  @P0 STG.E desc[UR4][R12.64], R17 ;  /* 0x000000110c000986 */ /* 0x0005e8000c101904 */
[----:B------:R-:W3:Y:S04]  /*0880*/  @P0 LDG.E R18, desc[UR4][R10.64+0x4] ;  /* 0x000004040a120981 */ /* 0x000ee8000c1e1900 */
[----:B------:R-:W3:Y:S01]  /*0890*/  @P0 LDG.E R22, desc[UR4][R22.64] ;  /* 0x0000000416160981 */ /* 0x000ee2000c1e1900 */
[----:B------:R-:W-:-:S04]  /*08a0*/  @P0 IADD3 R16, PT, PT, R16, 0x2, RZ ;  /* 0x0000000210100810 */ /* 0x000fc80007ffe0ff */
[----:B------:R-:W-:Y:S01]  /*08b0*/  @P1 IADD3 R27, PT, PT, R7, R16, RZ ;  /* 0x00000010071b1210 */ /* 0x000fe20007ffe0ff */
[----:B------:R-:W-:-:S04]  /*08c0*/  @P1 IMAD R21, R16, R8, R9 ;  /* 0x0000000810151224 */ /* 0x000fc800078e0209 */
[----:B0-----:R-:W-:-:S04]  /*08d0*/  @P1 IMAD.WIDE R24, R27, 0x4, R24 ;  /* 0x000000041b181825 */ /* 0x001fc800078e0218 */
[----:B-1----:R-:W-:-:S04]  /*08e0*/  @P1 IMAD.WIDE R14, R21, 0x4, R14 ;  /* 0x00000004150e1825 */ /* 0x002fc800078e020e */
[----:B---3--:R-:W-:-:S05]  /*08f0*/  @P0 IMAD R19, R18, R22, R17 ;  /* 0x0000001612130224 */ /* 0x008fca00078e0211 */
[----:B------:R2:W-:Y:S04]  /*0900*/  @P0 STG.E desc[UR4][R12.64], R19 ;  /* 0x000000130c000986 */ /* 0x0005e8000c101904 */
[----:B------:R-:W3:Y:S04]  /*0910*/  @P1 LDG.E R24, desc[UR4][R24.64] ;  /* 0x0000000418181981 */ /* 0x000ee8000c1e1900 */
[----:B------:R-:W3:Y:S02]  /*0920*/  @P1 LDG.E R14, desc[UR4][R14.64] ;  /* 0x000000040e0e1981 */ /* 0x000ee4000c1e1900 */
[----:B---3--:R-:W-:-:S05]  /*0930*/  @P1 IMAD R11, R24, R14, R19 ;  /* 0x0000000e180b1224 */ /* 0x008fca00078e0213 */
[----:B------:R2:W-:Y:S02]  /*0940*/  @P1 STG.E desc[UR4][R12.64], R11 ;  /* 0x0000000b0c001986 */ /* 0x0005e4000c101904 */
.L_x_4:
[----:B------:R-:W3:Y:S01]  /*0950*/  LDC R10, c[0x0][0x39c] ;  /* 0x0000e700ff0a7b82 */ /* 0x000ee20000000800 */
[----:B------:R-:W3:Y:S02]  /*0960*/  LDCU UR6, c[0x0][0x3a0] ;  /* 0x00007400ff0677ac */ /* 0x000ee40008000800 */
[----:B---3--:R-:W-:-:S05]  /*0970*/  IMAD R9, R10, UR6, R9 ;  /* 0x000000060a097c24 */ /* 0x008fca000f8e0209 */
[----:B------:R-:W-:-:S13]  /*0980*/  ISETP.GE.AND P0, PT, R9, R8, PT ;  /* 0x000000080900720c */ /* 0x000fda0003f06270 */
[----:B------:R-:W-:Y:S05]  /*0990*/  @!P0 BRA `(.L_x_6) ;  /* 0xfffffff800008947 */ /* 0x000fea000383ffff */
.L_x_1:
[----:B0-----:R-:W-:Y:S05]  /*09a0*/  BSYNC.RECONVERGENT B0 ;  /* 0x0000000000007941 */ /* 0x001fea0003800200 */
.L_x_0:
[----:B------:R-:W0:Y:S01]  /*09b0*/  LDC R10, c[0x0][0x398] ;  /* 0x0000e600ff0a7b82 */ /* 0x000e220000000800 */
[----:B------:R-:W0:Y:S02]  /*09c0*/  LDCU UR6, c[0x0][0x3a0] ;  /* 0x00007400ff0677ac */ /* 0x000e240008000800 */
[----:B0-----:R-:W-:-:S05]  /*09d0*/  IMAD R3, R10, UR6, R3 ;  /* 0x000000060a037c24 */ /* 0x001fca000f8e0203 */
[----:B------:R-:W-:-:S13]  /*09e0*/  ISETP.GE.AND P0, PT, R3, R8, PT ;  /* 0x000000080300720c */ /* 0x000fda0003f06270 */
[----:B------:R-:W-:Y:S05]  /*09f0*/  @!P0 BRA `(.L_x_7) ;  /* 0xfffffff400cc8947 */ /* 0x000fea000383ffff */
[----:B------:R-:W-:Y:S05]  /*0a00*/  EXIT ;  /* 0x000000000000794d */ /* 0x000fea0003800000 */
.L_x_8:
[----:B------:R-:W-:-:S00]  /*0a10*/  BRA `(.L_x_8) ;  /* 0xfffffffc00fc7947 */ /* 0x000fc0000383ffff */
[----:B------:R-:W-:-:S00]  /*0a20*/  NOP ;  /* 0x0000000000007918 */ /* 0x000fc00000000000 */
        /* <DEDUP_REMOVED lines=13> */
.L_x_9:


//--------------------- .nv.shared.reserved.0     --------------------------
	.section	.nv.shared.reserved.0,"aw",@nobits
	.weak		__nv_reservedSMEM_offset_0_alias
	.size		__nv_reservedSMEM_offset_0_alias, 0, 64
	.other		__nv_reservedSMEM_offset_0_alias,@"STO_CUDA_RESERVED_SHARED STV_DEFAULT"
__nv_reservedSMEM_offset_0_alias:
	.zero		0
	.zero		64


//--------------------- .nv.constant0._Z9matr_MultPiS_S_iiii --------------------------
	.section	.nv.constant0._Z9matr_MultPiS_S_iiii,"a",@progbits
	.sectionflags	@""
	.align	4
.nv.constant0._Z9matr_MultPiS_S_iiii:
	.zero		936


//--------------------- SYMBOLS --------------------------

	.type		.nv.reservedSmem.offset0,@object
	.size		.nv.reservedSmem.offset0,0x4
